//
// Generated by NVIDIA NVVM Compiler
//
// Compiler Build ID: CL-36424714
// Cuda compilation tools, release 13.0, V13.0.88
// Based on NVVM 20.0.0
//

.version 9.0
.target sm_100
.address_size 64

	// .globl	_Z7LaplacePdS_ll

.visible .entry _Z7LaplacePdS_ll(
	.param .u64 .ptr .align 1 _Z7LaplacePdS_ll_param_0,
	.param .u64 .ptr .align 1 _Z7LaplacePdS_ll_param_1,
	.param .u64 _Z7LaplacePdS_ll_param_2,
	.param .u64 _Z7LaplacePdS_ll_param_3
)
{
	.reg .pred 	%p<7>;
	.reg .b32 	%r<19>;
	.reg .b64 	%rd<20>;
	.reg .b64 	%fd<9>;

	ld.param.u64 	%rd1, [_Z7LaplacePdS_ll_param_0];
	ld.param.u64 	%rd2, [_Z7LaplacePdS_ll_param_1];
	ld.param.u64 	%rd4, [_Z7LaplacePdS_ll_param_2];
	ld.param.u64 	%rd3, [_Z7LaplacePdS_ll_param_3];
	mov.u32 	%r5, %ctaid.x;
	mov.u32 	%r6, %ntid.x;
	mov.u32 	%r7, %tid.x;
	mad.lo.s32 	%r8, %r5, %r6, %r7;
	mov.u32 	%r9, %ctaid.y;
	mov.u32 	%r10, %ntid.y;
	mov.u32 	%r11, %tid.y;
	mad.lo.s32 	%r2, %r9, %r10, %r11;
	cvt.u32.u64 	%r3, %rd4;
	mul.lo.s32 	%r4, %r2, %r3;
	setp.lt.s32 	%p1, %r8, 1;
	cvt.u64.u32 	%rd6, %r8;
	add.s64 	%rd7, %rd4, -1;
	setp.le.s64 	%p2, %rd7, %rd6;
	or.pred  	%p3, %p1, %p2;
	setp.eq.s32 	%p4, %r2, 0;
	or.pred  	%p5, %p4, %p3;
	@%p5 bra 	$L__BB0_3;
	cvt.u64.u32 	%rd8, %r2;
	add.s64 	%rd9, %rd3, -1;
	setp.le.s64 	%p6, %rd9, %rd8;
	@%p6 bra 	$L__BB0_3;
	cvta.to.global.u64 	%rd10, %rd1;
	add.s32 	%r12, %r4, %r8;
	add.s32 	%r13, %r12, 1;
	mul.wide.s32 	%rd11, %r13, 8;
	add.s64 	%rd12, %rd10, %rd11;
	ld.global.f64 	%fd1, [%rd12];
	ld.global.f64 	%fd2, [%rd12+-16];
	add.f64 	%fd3, %fd1, %fd2;
	add.s32 	%r14, %r12, %r3;
	mul.wide.s32 	%rd13, %r14, 8;
	add.s64 	%rd14, %rd10, %rd13;
	ld.global.f64 	%fd4, [%rd14];
	add.f64 	%fd5, %fd3, %fd4;
	shl.b32 	%r15, %r3, 1;
	add.s32 	%r16, %r4, %r3;
	sub.s32 	%r17, %r16, %r15;
	add.s32 	%r18, %r17, %r8;
	mul.wide.s32 	%rd15, %r18, 8;
	add.s64 	%rd16, %rd10, %rd15;
	ld.global.f64 	%fd6, [%rd16];
	add.f64 	%fd7, %fd5, %fd6;
	mul.f64 	%fd8, %fd7, 0d3FD0000000000000;
	cvta.to.global.u64 	%rd17, %rd2;
	mul.wide.s32 	%rd18, %r12, 8;
	add.s64 	%rd19, %rd17, %rd18;
	st.global.f64 	[%rd19], %fd8;
$L__BB0_3:
	ret;

}


// ===== COMPILED SASS (sm_100) =====

	.target	sm_100

	.elftype	@"ET_EXEC"


//--------------------- .note.nv.tkinfo           --------------------------
	.section	.note.nv.tkinfo,"",@"SHT_NOTE"
	.sectionflags	@"SHF_NOTE_NV_TKINFO"
	.tkinfo
        /*0018*/ 	.word	0x00000002
        /*0030*/ 	.string	""
        /*0030*/ 	.string	"ptxas"
        /*0030*/ 	.string	"Cuda compilation tools, release 13.0, V13.0.88"
        /*0030*/ 	.string	"Build cuda_13.0.r13.0/compiler.36424714_0"
        /*0030*/ 	.string	"-arch sm_100 -m 64 "



//--------------------- .note.nv.cuinfo           --------------------------
	.section	.note.nv.cuinfo,"",@"SHT_NOTE"
	.sectionflags	@"SHF_NOTE_NV_CUINFO"
        /*0018*/ 	.short	0x0002
        /*001a*/ 	.short	0x0064
        /*001c*/ 	.short	0x0082
	.zero		2


//--------------------- .nv.info                  --------------------------
	.section	.nv.info,"",@"SHT_CUDA_INFO"
	.align	4


	//----- nvinfo : EIATTR_REGCOUNT
	.align		4
        /*0000*/ 	.byte	0x04, 0x2f
        /*0002*/ 	.short	(.L_1 - .L_0)
	.align		4
.L_0:
        /*0004*/ 	.word	index@(_Z7LaplacePdS_ll)
        /*0008*/ 	.word	0x00000014


	//----- nvinfo : EIATTR_FRAME_SIZE
	.align		4
.L_1:
        /*000c*/ 	.byte	0x04, 0x11
        /*000e*/ 	.short	(.L_3 - .L_2)
	.align		4
.L_2:
        /*0010*/ 	.word	index@(_Z7LaplacePdS_ll)
        /*0014*/ 	.word	0x00000000


	//----- nvinfo : EIATTR_MIN_STACK_SIZE
	.align		4
.L_3:
        /*0018*/ 	.byte	0x04, 0x12
        /*001a*/ 	.short	(.L_5 - .L_4)
	.align		4
.L_4:
        /*001c*/ 	.word	index@(_Z7LaplacePdS_ll)
        /*0020*/ 	.word	0x00000000
.L_5:


//--------------------- .nv.compat                --------------------------
	.section	.nv.compat,"",@"SHT_CUDA_COMPAT_INFO"
	.align	4
        /*0000*/ 	.byte	0x02, 0x09, 0x00, 0x00, 0x02, 0x02, 0x01, 0x00, 0x02, 0x05, 0x05, 0x00, 0x03, 0x07, 0x01, 0x01
        /*0010*/ 	.byte	0x02, 0x03, 0x00, 0x00, 0x02, 0x06, 0x01, 0x00, 0x04, 0x0b, 0x08, 0x00, 0x01, 0x00, 0x00, 0x00
        /*0020*/ 	.byte	0x00, 0x00, 0x00, 0x00


//--------------------- .nv.info._Z7LaplacePdS_ll --------------------------
	.section	.nv.info._Z7LaplacePdS_ll,"",@"SHT_CUDA_INFO"
	.sectionflags	@""
	.align	4


	//----- nvinfo : EIATTR_CUDA_API_VERSION
	.align		4
        /*0000*/ 	.byte	0x04, 0x37
        /*0002*/ 	.short	(.L_7 - .L_6)
.L_6:
        /*0004*/ 	.word	0x00000082


	//----- nvinfo : EIATTR_KPARAM_INFO
	.align		4
.L_7:
        /*0008*/ 	.byte	0x04, 0x17
        /*000a*/ 	.short	(.L_9 - .L_8)
.L_8:
        /*000c*/ 	.word	0x00000000
        /*0010*/ 	.short	0x0003
        /*0012*/ 	.short	0x0018
        /*0014*/ 	.byte	0x00, 0xf0, 0x21, 0x00


	//----- nvinfo : EIATTR_KPARAM_INFO
	.align		4
.L_9:
        /*0018*/ 	.byte	0x04, 0x17
        /*001a*/ 	.short	(.L_11 - .L_10)
.L_10:
        /*001c*/ 	.word	0x00000000
        /*0020*/ 	.short	0x0002
        /*0022*/ 	.short	0x0010
        /*0024*/ 	.byte	0x00, 0xf0, 0x21, 0x00


	//----- nvinfo : EIATTR_KPARAM_INFO
	.align		4
.L_11:
        /*0028*/ 	.byte	0x04, 0x17
        /*002a*/ 	.short	(.L_13 - .L_12)
.L_12:
        /*002c*/ 	.word	0x00000000
        /*0030*/ 	.short	0x0001
        /*0032*/ 	.short	0x0008
        /*0034*/ 	.byte	0x00, 0xf5, 0x21, 0x00


	//----- nvinfo : EIATTR_KPARAM_INFO
	.align		4
.L_13:
        /*0038*/ 	.byte	0x04, 0x17
        /*003a*/ 	.short	(.L_15 - .L_14)
.L_14:
        /*003c*/ 	.word	0x00000000
        /*0040*/ 	.short	0x0000
        /*0042*/ 	.short	0x0000
        /*0044*/ 	.byte	0x00, 0xf5, 0x21, 0x00


	//----- nvinfo : EIATTR_SPARSE_MMA_MASK
	.align		4
.L_15:
        /*0048*/ 	.byte	0x03, 0x50
        /*004a*/ 	.short	0x0000


	//----- nvinfo : EIATTR_MAXREG_COUNT
	.align		4
        /*004c*/ 	.byte	0x03, 0x1b
        /*004e*/ 	.short	0x00ff


	//----- nvinfo : EIATTR_MERCURY_ISA_VERSION
	.align		4
        /*0050*/ 	.byte	0x03, 0x5f
        /*0052*/ 	.short	0x0101


	//----- nvinfo : EIATTR_VRC_CTA_INIT_COUNT
	.align		4
        /*0054*/ 	.byte	0x02, 0x4a
	.zero		1
	.zero		1


	//----- nvinfo : EIATTR_EXIT_INSTR_OFFSETS
	.align		4
        /*0058*/ 	.byte	0x04, 0x1c
        /*005a*/ 	.short	(.L_17 - .L_16)


	//   ....[0]....
.L_16:
        /*005c*/ 	.word	0x00000100


	//   ....[1]....
        /*0060*/ 	.word	0x00000170


	//   ....[2]....
        /*0064*/ 	.word	0x000002f0


	//----- nvinfo : EIATTR_CBANK_PARAM_SIZE
	.align		4
.L_17:
        /*0068*/ 	.byte	0x03, 0x19
        /*006a*/ 	.short	0x0020


	//----- nvinfo : EIATTR_PARAM_CBANK
	.align		4
        /*006c*/ 	.byte	0x04, 0x0a
        /*006e*/ 	.short	(.L_19 - .L_18)
	.align		4
.L_18:
        /*0070*/ 	.word	index@(.nv.constant0._Z7LaplacePdS_ll)
        /*0074*/ 	.short	0x0380
        /*0076*/ 	.short	0x0020


	//----- nvinfo : EIATTR_SW_WAR
	.align		4
.L_19:
        /*0078*/ 	.byte	0x04, 0x36
        /*007a*/ 	.short	(.L_21 - .L_20)
.L_20:
        /*007c*/ 	.word	0x00000008
.L_21:


//--------------------- .nv.callgraph             --------------------------
	.section	.nv.callgraph,"",@"SHT_CUDA_CALLGRAPH"
	.align	4
	.sectionentsize	8
	.align		4
        /*0000*/ 	.word	0x00000000
	.align		4
        /*0004*/ 	.word	0xffffffff
	.align		4
        /*0008*/ 	.word	0x00000000
	.align		4
        /*000c*/ 	.word	0xfffffffe
	.align		4
        /*0010*/ 	.word	0x00000000
	.align		4
        /*0014*/ 	.word	0xfffffffd
	.align		4
        /*0018*/ 	.word	0x00000000
	.align		4
        /*001c*/ 	.word	0xfffffffc


//--------------------- .text._Z7LaplacePdS_ll    --------------------------
	.section	.text._Z7LaplacePdS_ll,"ax",@progbits
	.align	128
        .global         _Z7LaplacePdS_ll
        .type           _Z7LaplacePdS_ll,@function
        .size           _Z7LaplacePdS_ll,(.L_x_1 - _Z7LaplacePdS_ll)
        .other          _Z7LaplacePdS_ll,@"STO_CUDA_ENTRY STV_DEFAULT"
_Z7LaplacePdS_ll:
.text._Z7LaplacePdS_ll:
[----:B------:R-:W-:Y:S01]  /*0000*/  LDC R1, c[0x0][0x37c] ;  /* 0x0000df00ff017b82 */ /* 0x000fe20000000800 */
[----:B------:R-:W0:Y:S07]  /*0010*/  S2R R0, SR_TID.X ;  /* 0x0000000000007919 */ /* 0x000e2e0000002100 */
[----:B------:R-:W0:Y:S01]  /*0020*/  S2UR UR4, SR_CTAID.X ;  /* 0x00000000000479c3 */ /* 0x000e220000002500 */
[----:B------:R-:W1:Y:S07]  /*0030*/  S2R R4, SR_TID.Y ;  /* 0x0000000000047919 */ /* 0x000e6e0000002200 */
[----:B------:R-:W0:Y:S08]  /*0040*/  LDC R15, c[0x0][0x360] ;  /* 0x0000d800ff0f7b82 */ /* 0x000e300000000800 */
[----:B------:R-:W2:Y:S08]  /*0050*/  LDC.64 R2, c[0x0][0x390] ;  /* 0x0000e400ff027b82 */ /* 0x000eb00000000a00 */
[----:B------:R-:W1:Y:S08]  /*0060*/  S2UR UR5, SR_CTAID.Y ;  /* 0x00000000000579c3 */ /* 0x000e700000002600 */
[----:B------:R-:W1:Y:S01]  /*0070*/  LDC R7, c[0x0][0x364] ;  /* 0x0000d900ff077b82 */ /* 0x000e620000000800 */
[----:B0-----:R-:W-:Y:S01]  /*0080*/  IMAD R15, R15, UR4, R0 ;  /* 0x000000040f0f7c24 */ /* 0x001fe2000f8e0200 */
[----:B--2---:R-:W-:-:S04]  /*0090*/  IADD3 R0, P1, PT, R2, -0x1, RZ ;  /* 0xffffffff02007810 */ /* 0x004fc80007f3e0ff */
[----:B------:R-:W-:Y:S02]  /*00a0*/  ISETP.GT.U32.AND P0, PT, R0, R15, PT ;  /* 0x0000000f0000720c */ /* 0x000fe40003f04070 */
[----:B------:R-:W-:-:S04]  /*00b0*/  IADD3.X R3, PT, PT, R3, -0x1, RZ, P1, !PT ;  /* 0xffffffff03037810 */ /* 0x000fc80000ffe4ff */
[----:B------:R-:W-:-:S04]  /*00c0*/  ISETP.GT.AND.EX P0, PT, R3, RZ, PT, P0 ;  /* 0x000000ff0300720c */ /* 0x000fc80003f04300 */
[----:B------:R-:W-:Y:S01]  /*00d0*/  ISETP.LT.OR P0, PT, R15, 0x1, !P0 ;  /* 0x000000010f00780c */ /* 0x000fe20004701670 */
[----:B-1----:R-:W-:-:S05]  /*00e0*/  IMAD R7, R7, UR5, R4 ;  /* 0x0000000507077c24 */ /* 0x002fca000f8e0204 */
[----:B------:R-:W-:-:S13]  /*00f0*/  ISETP.EQ.OR P0, PT, R7, RZ, P0 ;  /* 0x000000ff0700720c */ /* 0x000fda0000702670 */
[----:B------:R-:W-:Y:S05]  /*0100*/  @P0 EXIT ;  /* 0x000000000000094d */ /* 0x000fea0003800000 */
[----:B------:R-:W0:Y:S02]  /*0110*/  LDCU.64 UR4, c[0x0][0x398] ;  /* 0x00007300ff0477ac */ /* 0x000e240008000a00 */
[----:B0-----:R-:W-:-:S04]  /*0120*/  UIADD3 UR4, UP0, UPT, UR4, -0x1, URZ ;  /* 0xffffffff04047890 */ /* 0x001fc8000ff1e0ff */
[----:B------:R-:W-:Y:S02]  /*0130*/  UIADD3.X UR5, UPT, UPT, UR5, -0x1, URZ, UP0, !UPT ;  /* 0xffffffff05057890 */ /* 0x000fe400087fe4ff */
[----:B------:R-:W-:-:S04]  /*0140*/  ISETP.LT.U32.AND P0, PT, R7, UR4, PT ;  /* 0x0000000407007c0c */ /* 0x000fc8000bf01070 */
[----:B------:R-:W-:-:S05]  /*0150*/  IMAD.U32 R0, RZ, RZ, UR5 ;  /* 0x00000005ff007e24 */ /* 0x000fca000f8e00ff */
[----:B------:R-:W-:-:S13]  /*0160*/  ISETP.GT.AND.EX P0, PT, R0, RZ, PT, P0 ;  /* 0x000000ff0000720c */ /* 0x000fda0003f04300 */
[----:B------:R-:W-:Y:S05]  /*0170*/  @!P0 EXIT ;  /* 0x000000000000894d */ /* 0x000fea0003800000 */
[----:B------:R-:W0:Y:S01]  /*0180*/  LDC.64 R4, c[0x0][0x380] ;  /* 0x0000e000ff047b82 */ /* 0x000e220000000a00 */
[----:B------:R-:W1:Y:S01]  /*0190*/  LDCU.64 UR4, c[0x0][0x358] ;  /* 0x00006b00ff0477ac */ /* 0x000e620008000a00 */
[CC--:B------:R-:W-:Y:S01]  /*01a0*/  IMAD R3, R7.reuse, R2.reuse, R15 ;  /* 0x0000000207037224 */ /* 0x0c0fe200078e020f */
[----:B------:R-:W-:Y:S01]  /*01b0*/  IADD3 R17, PT, PT, -R2, RZ, RZ ;  /* 0x000000ff02117210 */ /* 0x000fe20007ffe1ff */
[--C-:B------:R-:W-:Y:S02]  /*01c0*/  IMAD R0, R7, R2, R2.reuse ;  /* 0x0000000207007224 */ /* 0x100fe400078e0202 */
[C---:B------:R-:W-:Y:S02]  /*01d0*/  VIADD R9, R3.reuse, 0x1 ;  /* 0x0000000103097836 */ /* 0x040fe40000000000 */
[----:B------:R-:W-:Y:S01]  /*01e0*/  IMAD.IADD R13, R3, 0x1, R2 ;  /* 0x00000001030d7824 */ /* 0x000fe200078e0202 */
[----:B------:R-:W-:-:S04]  /*01f0*/  LEA R0, R17, R0, 0x1 ;  /* 0x0000000011007211 */ /* 0x000fc800078e08ff */
[----:B------:R-:W-:Y:S01]  /*0200*/  IADD3 R15, PT, PT, R15, R0, RZ ;  /* 0x000000000f0f7210 */ /* 0x000fe20007ffe0ff */
[----:B0-----:R-:W-:-:S05]  /*0210*/  IMAD.WIDE R8, R9, 0x8, R4 ;  /* 0x0000000809087825 */ /* 0x001fca00078e0204 */
[----:B-1----:R-:W2:Y:S01]  /*0220*/  LDG.E.64 R6, desc[UR4][R8.64] ;  /* 0x0000000408067981 */ /* 0x002ea2000c1e1b00 */
[----:B------:R-:W-:-:S03]  /*0230*/  IMAD.WIDE R12, R13, 0x8, R4 ;  /* 0x000000080d0c7825 */ /* 0x000fc600078e0204 */
[----:B------:R-:W2:Y:S01]  /*0240*/  LDG.E.64 R10, desc[UR4][R8.64+-0x10] ;  /* 0xfffff004080a7981 */ /* 0x000ea2000c1e1b00 */
[----:B------:R-:W-:-:S03]  /*0250*/  IMAD.WIDE R4, R15, 0x8, R4 ;  /* 0x000000080f047825 */ /* 0x000fc600078e0204 */
[----:B------:R-:W3:Y:S04]  /*0260*/  LDG.E.64 R12, desc[UR4][R12.64] ;  /* 0x000000040c0c7981 */ /* 0x000ee8000c1e1b00 */
[----:B------:R-:W4:Y:S01]  /*0270*/  LDG.E.64 R4, desc[UR4][R4.64] ;  /* 0x0000000404047981 */ /* 0x000f22000c1e1b00 */
[----:B--2---:R-:W-:Y:S01]  /*0280*/  DADD R6, R6, R10 ;  /* 0x0000000006067229 */ /* 0x004fe2000000000a */
[----:B------:R-:W0:Y:S07]  /*0290*/  LDC.64 R10, c[0x0][0x388] ;  /* 0x0000e200ff0a7b82 */ /* 0x000e2e0000000a00 */
[----:B---3--:R-:W-:-:S08]  /*02a0*/  DADD R6, R6, R12 ;  /* 0x0000000006067229 */ /* 0x008fd0000000000c */
[----:B----4-:R-:W-:-:S08]  /*02b0*/  DADD R6, R6, R4 ;  /* 0x0000000006067229 */ /* 0x010fd00000000004 */
[----:B------:R-:W-:Y:S01]  /*02c0*/  DMUL R6, R6, 0.25 ;  /* 0x3fd0000006067828 */ /* 0x000fe20000000000 */
[----:B0-----:R-:W-:-:S06]  /*02d0*/  IMAD.WIDE R2, R3, 0x8, R10 ;  /* 0x0000000803027825 */ /* 0x001fcc00078e020a */
[----:B------:R-:W-:Y:S01]  /*02e0*/  STG.E.64 desc[UR4][R2.64], R6 ;  /* 0x0000000602007986 */ /* 0x000fe2000c101b04 */
[----:B------:R-:W-:Y:S05]  /*02f0*/  EXIT ;  /* 0x000000000000794d */ /* 0x000fea0003800000 */
.L_x_0:
[----:B------:R-:W-:-:S00]  /*0300*/  BRA `(.L_x_0) ;  /* 0xfffffffc00fc7947 */ /* 0x000fc0000383ffff */
[----:B------:R-:W-:-:S00]  /*0310*/  NOP ;  /* 0x0000000000007918 */ /* 0x000fc00000000000 */
        /* <DEDUP_REMOVED lines=14> */
.L_x_1:


//--------------------- .nv.shared.reserved.0     --------------------------
	.section	.nv.shared.reserved.0,"aw",@nobits
	.weak		__nv_reservedSMEM_offset_0_alias
	.size		__nv_reservedSMEM_offset_0_alias, 0, 64
	.other		__nv_reservedSMEM_offset_0_alias,@"STO_CUDA_RESERVED_SHARED STV_DEFAULT"
__nv_reservedSMEM_offset_0_alias:
	.zero		0
	.zero		64


//--------------------- .nv.constant0._Z7LaplacePdS_ll --------------------------
	.section	.nv.constant0._Z7LaplacePdS_ll,"a",@progbits
	.sectionflags	@""
	.align	4
.nv.constant0._Z7LaplacePdS_ll:
	.zero		928


//--------------------- SYMBOLS --------------------------

	.type		.nv.reservedSmem.offset0,@object
	.size		.nv.reservedSmem.offset0,0x4
